	.headerflags	@"EF_CUDA_TEXMODE_UNIFIED EF_CUDA_64BIT_ADDRESS EF_CUDA_ACCELERATORS EF_CUDA_SM90 EF_CUDA_VIRTUAL_SM(EF_CUDA_SM90)"
	.elftype	@"ET_EXEC"


//--------------------- .nv.info                  --------------------------
	.section	.nv.info,"",@"SHT_CUDA_INFO"
	.align	4


	//----- nvinfo : EIATTR_REGCOUNT
	.align		4
        /*0000*/ 	.byte	0x04, 0x2f
        /*0002*/ 	.short	(.L_1 - .L_0)
	.align		4
.L_0:
        /*0004*/ 	.word	index@(triton_poi_fused_max_pool2d_with_indices_13)
        /*0008*/ 	.word	0x00000019


	//----- nvinfo : EIATTR_MIN_STACK_SIZE
	.align		4
.L_1:
        /*000c*/ 	.byte	0x04, 0x12
        /*000e*/ 	.short	(.L_3 - .L_2)
	.align		4
.L_2:
        /*0010*/ 	.word	index@(triton_poi_fused_max_pool2d_with_indices_13)
        /*0014*/ 	.word	0x00000000


	//----- nvinfo : EIATTR_FRAME_SIZE
	.align		4
.L_3:
        /*0018*/ 	.byte	0x04, 0x11
        /*001a*/ 	.short	(.L_5 - .L_4)
	.align		4
.L_4:
        /*001c*/ 	.word	index@(triton_poi_fused_max_pool2d_with_indices_13)
        /*0020*/ 	.word	0x00000000


	//----- nvinfo : EIATTR_MIN_STACK_SIZE
	.align		4
.L_5:
        /*0024*/ 	.byte	0x04, 0x12
        /*0026*/ 	.short	(.L_7 - .L_6)
	.align		4
.L_6:
        /*0028*/ 	.word	index@(triton_poi_fused_max_pool2d_with_indices_13)
        /*002c*/ 	.word	0x00000000
.L_7:


//--------------------- .nv.info.triton_poi_fused_max_pool2d_with_indices_13 --------------------------
	.section	.nv.info.triton_poi_fused_max_pool2d_with_indices_13,"",@"SHT_CUDA_INFO"
	.sectionflags	@""
	.align	4


	//----- nvinfo : EIATTR_CUDA_API_VERSION
	.align		4
        /*0000*/ 	.byte	0x04, 0x37
        /*0002*/ 	.short	(.L_9 - .L_8)
.L_8:
        /*0004*/ 	.word	0x0000007c


	//----- nvinfo : EIATTR_KPARAM_INFO
	.align		4
.L_9:
        /*0008*/ 	.byte	0x04, 0x17
        /*000a*/ 	.short	(.L_11 - .L_10)
.L_10:
        /*000c*/ 	.word	0x00000000
        /*0010*/ 	.short	0x0003
        /*0012*/ 	.short	0x0018
        /*0014*/ 	.byte	0x00, 0xf0, 0x11, 0x00


	//----- nvinfo : EIATTR_KPARAM_INFO
	.align		4
.L_11:
        /*0018*/ 	.byte	0x04, 0x17
        /*001a*/ 	.short	(.L_13 - .L_12)
.L_12:
        /*001c*/ 	.word	0x00000000
        /*0020*/ 	.short	0x0002
        /*0022*/ 	.short	0x0010
        /*0024*/ 	.byte	0x00, 0xf4, 0x21, 0x00


	//----- nvinfo : EIATTR_KPARAM_INFO
	.align		4
.L_13:
        /*0028*/ 	.byte	0x04, 0x17
        /*002a*/ 	.short	(.L_15 - .L_14)
.L_14:
        /*002c*/ 	.word	0x00000000
        /*0030*/ 	.short	0x0001
        /*0032*/ 	.short	0x0008
        /*0034*/ 	.byte	0x00, 0xf4, 0x21, 0x00


	//----- nvinfo : EIATTR_KPARAM_INFO
	.align		4
.L_15:
        /*0038*/ 	.byte	0x04, 0x17
        /*003a*/ 	.short	(.L_17 - .L_16)
.L_16:
        /*003c*/ 	.word	0x00000000
        /*0040*/ 	.short	0x0000
        /*0042*/ 	.short	0x0000
        /*0044*/ 	.byte	0x00, 0xf4, 0x21, 0x00


	//----- nvinfo : EIATTR_SPARSE_MMA_MASK
	.align		4
.L_17:
        /*0048*/ 	.byte	0x03, 0x50
        /*004a*/ 	.short	0x0000


	//----- nvinfo : EIATTR_MAXREG_COUNT
	.align		4
        /*004c*/ 	.byte	0x03, 0x1b
        /*004e*/ 	.short	0x00ff


	//----- nvinfo : EIATTR_EXIT_INSTR_OFFSETS
	.align		4
        /*0050*/ 	.byte	0x04, 0x1c
        /*0052*/ 	.short	(.L_19 - .L_18)


	//   ....[0]....
.L_18:
        /*0054*/ 	.word	0x00000b30


	//   ....[1]....
        /*0058*/ 	.word	0x00000b50


	//----- nvinfo : EIATTR_REQNTID
	.align		4
.L_19:
        /*005c*/ 	.byte	0x04, 0x10
        /*005e*/ 	.short	(.L_21 - .L_20)
.L_20:
        /*0060*/ 	.word	0x00000080
        /*0064*/ 	.word	0x00000001
        /*0068*/ 	.word	0x00000001


	//----- nvinfo : EIATTR_CBANK_PARAM_SIZE
	.align		4
.L_21:
        /*006c*/ 	.byte	0x03, 0x19
        /*006e*/ 	.short	0x001c


	//----- nvinfo : EIATTR_PARAM_CBANK
	.align		4
        /*0070*/ 	.byte	0x04, 0x0a
        /*0072*/ 	.short	(.L_23 - .L_22)
	.align		4
.L_22:
        /*0074*/ 	.word	index@(.nv.constant0.triton_poi_fused_max_pool2d_with_indices_13)
        /*0078*/ 	.short	0x0210
        /*007a*/ 	.short	0x001c


	//----- nvinfo : EIATTR_SW_WAR
	.align		4
.L_23:
        /*007c*/ 	.byte	0x04, 0x36
        /*007e*/ 	.short	(.L_25 - .L_24)
.L_24:
        /*0080*/ 	.word	0x00000008
.L_25:


//--------------------- .nv.callgraph             --------------------------
	.section	.nv.callgraph,"",@"SHT_CUDA_CALLGRAPH"
	.align	4
	.sectionentsize	8
	.align		4
        /*0000*/ 	.word	0x00000000
	.align		4
        /*0004*/ 	.word	0xffffffff
	.align		4
        /*0008*/ 	.word	0x00000000
	.align		4
        /*000c*/ 	.word	0xfffffffe
	.align		4
        /*0010*/ 	.word	0x00000000
	.align		4
        /*0014*/ 	.word	0xfffffffd
	.align		4
        /*0018*/ 	.word	0x00000000
	.align		4
        /*001c*/ 	.word	0xfffffffc


//--------------------- .text.triton_poi_fused_max_pool2d_with_indices_13 --------------------------
	.section	.text.triton_poi_fused_max_pool2d_with_indices_13,"ax",@progbits
	.align	128
        .global         triton_poi_fused_max_pool2d_with_indices_13
        .type           triton_poi_fused_max_pool2d_with_indices_13,@function
        .size           triton_poi_fused_max_pool2d_with_indices_13,(.L_x_1 - triton_poi_fused_max_pool2d_with_indices_13)
        .other          triton_poi_fused_max_pool2d_with_indices_13,@"STO_CUDA_ENTRY STV_DEFAULT"
triton_poi_fused_max_pool2d_with_indices_13:
.text.triton_poi_fused_max_pool2d_with_indices_13:
[----:B------:R-:W0:Y:S02]  /*0000*/  LDC R1, c[0x0][0x28] ;  /* 0x00000a00ff017b82 */ /* 0x000e240000000800 */
[----:B------:R-:W1:Y:S01]  /*0010*/  S2R R0, SR_TID.X ;  /* 0x0000000000007919 */ /* 0x000e620000002100 */
[----:B------:R-:W-:Y:S01]  /*0020*/  CS2R R10, SRZ ;  /* 0x00000000000a7805 */ /* 0x000fe2000001ff00 */
[----:B------:R-:W-:Y:S01]  /*0030*/  ULDC.64 UR4, c[0x0][0x208] ;  /* 0x0000820000047ab9 */ /* 0x000fe20000000a00 */
[----:B------:R-:W2:Y:S01]  /*0040*/  S2R R5, SR_CTAID.X ;  /* 0x0000000000057919 */ /* 0x000ea20000002500 */
[----:B------:R-:W-:Y:S02]  /*0050*/  CS2R R14, SRZ ;  /* 0x00000000000e7805 */ /* 0x000fe4000001ff00 */
[----:B------:R-:W-:Y:S01]  /*0060*/  CS2R R12, SRZ ;  /* 0x00000000000c7805 */ /* 0x000fe2000001ff00 */
[----:B------:R-:W-:Y:S01]  /*0070*/  ULDC.64 UR6, c[0x0][0x220] ;  /* 0x0000880000067ab9 */ /* 0x000fe20000000a00 */
[----:B-1----:R-:W-:Y:S01]  /*0080*/  IMAD.SHL.U32 R0, R0, 0x2, RZ ;  /* 0x0000000200007824 */ /* 0x002fe200078e00ff */
[----:B--2---:R-:W-:-:S04]  /*0090*/  SHF.R.S32.HI R2, RZ, 0x17, R5 ;  /* 0x00000017ff027819 */ /* 0x004fc80000011405 */
[----:B------:R-:W-:Y:S02]  /*00a0*/  LOP3.LUT R0, R0, 0xfe, RZ, 0xc0, !PT ;  /* 0x000000fe00007812 */ /* 0x000fe400078ec0ff */
[----:B------:R-:W-:-:S03]  /*00b0*/  SGXT R2, R2, 0x1 ;  /* 0x000000010202781a */ /* 0x000fc60000000200 */
[----:B------:R-:W-:-:S04]  /*00c0*/  IMAD R5, R5, 0x100, R0 ;  /* 0x0000010005057824 */ /* 0x000fc800078e0200 */
[C---:B------:R-:W-:Y:S01]  /*00d0*/  VIADD R17, R5.reuse, 0xfffffe80 ;  /* 0xfffffe8005117836 */ /* 0x040fe20000000000 */
[CC--:B------:R-:W-:Y:S01]  /*00e0*/  LEA.HI R3, R2.reuse, R5.reuse, RZ, 0x7 ;  /* 0x0000000502037211 */ /* 0x0c0fe200078f38ff */
[----:B------:R-:W-:Y:S01]  /*00f0*/  VIADD R19, R5, 0xffffff00 ;  /* 0xffffff0005137836 */ /* 0x000fe20000000000 */
[----:B------:R-:W-:Y:S02]  /*0100*/  LEA.HI R0, R2, R5, RZ, 0x8 ;  /* 0x0000000502007211 */ /* 0x000fe400078f40ff */
[----:B------:R-:W-:Y:S02]  /*0110*/  SHF.R.S32.HI R4, RZ, 0x7, R3 ;  /* 0x00000007ff047819 */ /* 0x000fe40000011403 */
[----:B------:R-:W-:Y:S02]  /*0120*/  SHF.R.S32.HI R7, RZ, 0x8, R0 ;  /* 0x00000008ff077819 */ /* 0x000fe40000011400 */
[----:B------:R-:W-:Y:S02]  /*0130*/  LEA.HI R6, R3, R4, RZ, 0x1 ;  /* 0x0000000403067211 */ /* 0x000fe400078f08ff */
[----:B------:R-:W-:Y:S01]  /*0140*/  LEA.HI R0, R0, R7, RZ, 0x1 ;  /* 0x0000000700007211 */ /* 0x000fe200078f08ff */
[----:B------:R-:W1:Y:S01]  /*0150*/  LDC.64 R2, c[0x0][0x210] ;  /* 0x00008400ff027b82 */ /* 0x000e620000000a00 */
[----:B------:R-:W-:-:S02]  /*0160*/  LOP3.LUT R9, R6, 0xfffffffe, RZ, 0xc0, !PT ;  /* 0xfffffffe06097812 */ /* 0x000fc400078ec0ff */
[----:B------:R-:W-:-:S03]  /*0170*/  LOP3.LUT R6, R0, 0xfffffffe, RZ, 0xc0, !PT ;  /* 0xfffffffe00067812 */ /* 0x000fc600078ec0ff */
[----:B------:R-:W-:Y:S01]  /*0180*/  IMAD.IADD R0, R4, 0x1, -R9 ;  /* 0x0000000104007824 */ /* 0x000fe200078e0a09 */
[----:B------:R-:W-:Y:S01]  /*0190*/  CS2R R8, SRZ ;  /* 0x0000000000087805 */ /* 0x000fe2000001ff00 */
[----:B------:R-:W-:-:S03]  /*01a0*/  IMAD.IADD R7, R7, 0x1, -R6 ;  /* 0x0000000107077824 */ /* 0x000fc600078e0a06 */
[C---:B------:R-:W-:Y:S02]  /*01b0*/  ISETP.GT.AND P1, PT, R0.reuse, RZ, PT ;  /* 0x000000ff0000720c */ /* 0x040fe40003f24270 */
[----:B------:R-:W-:Y:S02]  /*01c0*/  ISETP.GT.AND P0, PT, R0, -0x1, PT ;  /* 0xffffffff0000780c */ /* 0x000fe40003f04270 */
[C---:B------:R-:W-:Y:S02]  /*01d0*/  ISETP.GT.AND P3, PT, R7.reuse, RZ, P1 ;  /* 0x000000ff0700720c */ /* 0x040fe40000f64270 */
[----:B------:R-:W-:Y:S02]  /*01e0*/  ISETP.GT.AND P0, PT, R7, RZ, P0 ;  /* 0x000000ff0700720c */ /* 0x000fe40000704270 */
[C---:B------:R-:W-:Y:S02]  /*01f0*/  ISETP.LT.AND P3, PT, R5.reuse, 0x800, P3 ;  /* 0x000008000500780c */ /* 0x040fe40001f61270 */
[----:B------:R-:W-:-:S02]  /*0200*/  ISETP.LT.AND P4, PT, R5, 0x800, P0 ;  /* 0x000008000500780c */ /* 0x000fc40000781270 */
[----:B------:R-:W-:Y:S01]  /*0210*/  ISETP.GE.AND P0, PT, R5, 0x800, PT ;  /* 0x000008000500780c */ /* 0x000fe20003f06270 */
[----:B-1----:R-:W-:-:S03]  /*0220*/  IMAD.WIDE R16, R17, 0x4, R2 ;  /* 0x0000000411107825 */ /* 0x002fc600078e0202 */
[----:B------:R-:W-:Y:S01]  /*0230*/  ISETP.LT.AND P2, PT, R0, 0x1, !P0 ;  /* 0x000000010000780c */ /* 0x000fe20004741270 */
[----:B------:R-:W-:-:S03]  /*0240*/  IMAD.WIDE R18, R19, 0x4, R2 ;  /* 0x0000000413127825 */ /* 0x000fc600078e0202 */
[----:B------:R-:W-:Y:S01]  /*0250*/  ISETP.GT.AND P6, PT, R7, RZ, P2 ;  /* 0x000000ff0700720c */ /* 0x000fe200017c4270 */
[----:B------:R-:W2:Y:S04]  /*0260*/  @P3 LDG.E.64 R10, desc[UR4][R16.64] ;  /* 0x00000004100a3981 */ /* 0x000ea8000c1e1b00 */
[----:B------:R-:W3:Y:S01]  /*0270*/  @P4 LDG.E.64 R8, desc[UR4][R18.64] ;  /* 0x0000000412084981 */ /* 0x000ee2000c1e1b00 */
[----:B------:R-:W-:Y:S01]  /*0280*/  VIADD R21, R5, 0xffffff80 ;  /* 0xffffff8005157836 */ /* 0x000fe20000000000 */
[----:B------:R-:W-:Y:S02]  /*0290*/  ISETP.GT.AND P1, PT, R7, -0x1, P1 ;  /* 0xffffffff0700780c */ /* 0x000fe40000f24270 */
[----:B------:R-:W-:Y:S01]  /*02a0*/  P2R R6, PR, RZ, 0x4 ;  /* 0x00000004ff067803 */ /* 0x000fe20000000000 */
[----:B------:R-:W-:Y:S01]  /*02b0*/  IMAD.WIDE R20, R21, 0x4, R2 ;  /* 0x0000000415147825 */ /* 0x000fe200078e0202 */
[----:B------:R-:W-:-:S04]  /*02c0*/  ISETP.LT.AND P1, PT, R5, 0x800, P1 ;  /* 0x000008000500780c */ /* 0x000fc80000f21270 */
[----:B------:R-:W4:Y:S09]  /*02d0*/  @P6 LDG.E.64 R14, desc[UR4][R20.64] ;  /* 0x00000004140e6981 */ /* 0x000f32000c1e1b00 */
[----:B------:R-:W5:Y:S01]  /*02e0*/  @P1 LDG.E.64 R12, desc[UR4][R20.64] ;  /* 0x00000004140c1981 */ /* 0x000f62000c1e1b00 */
[----:B--2---:R-:W-:-:S02]  /*02f0*/  SEL R16, R11, 0xff800000, P3 ;  /* 0xff8000000b107807 */ /* 0x004fc40001800000 */
[----:B------:R-:W-:Y:S02]  /*0300*/  SEL R17, R10, 0xff800000, P3 ;  /* 0xff8000000a117807 */ /* 0x000fe40001800000 */
[----:B---3--:R-:W-:Y:S02]  /*0310*/  SEL R9, R9, 0xff800000, P4 ;  /* 0xff80000009097807 */ /* 0x008fe40002000000 */
[----:B------:R-:W-:Y:S02]  /*0320*/  SEL R8, R8, 0xff800000, P4 ;  /* 0xff80000008087807 */ /* 0x000fe40002000000 */
[C---:B------:R-:W-:Y:S02]  /*0330*/  FSETP.GT.AND P5, PT, R9.reuse, R16, PT ;  /* 0x000000100900720b */ /* 0x040fe40003fa4000 */
[----:B------:R-:W-:Y:S02]  /*0340*/  FSETP.GT.AND P4, PT, R8, R17, PT ;  /* 0x000000110800720b */ /* 0x000fe40003f84000 */
[----:B------:R-:W-:-:S02]  /*0350*/  FSETP.NAN.AND P3, PT, R9, R9, PT ;  /* 0x000000090900720b */ /* 0x000fc40003f68000 */
[----:B----4-:R-:W-:Y:S02]  /*0360*/  SEL R11, R14, 0xff800000, P6 ;  /* 0xff8000000e0b7807 */ /* 0x010fe40003000000 */
[----:B------:R-:W-:Y:S02]  /*0370*/  SEL R4, R15, 0xff800000, P6 ;  /* 0xff8000000f047807 */ /* 0x000fe40003000000 */
[----:B------:R-:W-:-:S03]  /*0380*/  FSETP.NAN.AND P6, PT, R8, R8, PT ;  /* 0x000000080800720b */ /* 0x000fc60003fc8000 */
[----:B------:R-:W-:Y:S02]  /*0390*/  @!P5 SEL R9, R9, R16, P3 ;  /* 0x000000100909d207 */ /* 0x000fe40001800000 */
[----:B------:R-:W-:Y:S02]  /*03a0*/  FSETP.NAN.AND P3, PT, R11, R11, PT ;  /* 0x0000000b0b00720b */ /* 0x000fe40003f68000 */
[----:B------:R-:W-:Y:S02]  /*03b0*/  @!P4 SEL R8, R8, R17, P6 ;  /* 0x000000110808c207 */ /* 0x000fe40003000000 */
[----:B------:R-:W-:Y:S02]  /*03c0*/  FSETP.NAN.AND P6, PT, R4, R4, PT ;  /* 0x000000040400720b */ /* 0x000fe40003fc8000 */
[----:B-----5:R-:W-:Y:S02]  /*03d0*/  SEL R12, R12, 0xff800000, P1 ;  /* 0xff8000000c0c7807 */ /* 0x020fe40000800000 */
[----:B------:R-:W-:-:S02]  /*03e0*/  SEL R13, R13, 0xff800000, P1 ;  /* 0xff8000000d0d7807 */ /* 0x000fc40000800000 */
[----:B------:R-:W-:-:S04]  /*03f0*/  FSETP.GEU.AND P1, PT, R8, R11, PT ;  /* 0x0000000b0800720b */ /* 0x000fc80003f2e000 */
[----:B------:R-:W-:Y:S02]  /*0400*/  @!P3 SEL R11, R11, R8, !P1 ;  /* 0x000000080b0bb207 */ /* 0x000fe40004800000 */
[----:B------:R-:W-:-:S04]  /*0410*/  FSETP.GEU.AND P3, PT, R9, R4, PT ;  /* 0x000000040900720b */ /* 0x000fc80003f6e000 */
[----:B------:R-:W-:Y:S01]  /*0420*/  @!P6 SEL R4, R4, R9, !P3 ;  /* 0x000000090404e207 */ /* 0x000fe20005800000 */
[----:B------:R-:W-:Y:S01]  /*0430*/  IMAD.WIDE R8, R5, 0x4, R2 ;  /* 0x0000000405087825 */ /* 0x000fe200078e0202 */
[-C--:B------:R-:W-:Y:S02]  /*0440*/  FSETP.NAN.AND P6, PT, R13, R13.reuse, PT ;  /* 0x0000000d0d00720b */ /* 0x080fe40003fc8000 */
[----:B------:R-:W-:-:S04]  /*0450*/  FSETP.GEU.AND P2, PT, R4, R13, PT ;  /* 0x0000000d0400720b */ /* 0x000fc80003f4e000 */
[----:B------:R-:W-:-:S07]  /*0460*/  P2R R16, PR, RZ, 0x4 ;  /* 0x00000004ff107803 */ /* 0x000fce0000000000 */
[----:B------:R-:W-:Y:S02]  /*0470*/  @!P6 SEL R13, R13, R4, !P2 ;  /* 0x000000040d0de207 */ /* 0x000fe40005000000 */
[-C--:B------:R-:W-:Y:S02]  /*0480*/  FSETP.NAN.AND P6, PT, R12, R12.reuse, PT ;  /* 0x0000000c0c00720b */ /* 0x080fe40003fc8000 */
[----:B------:R-:W-:Y:S02]  /*0490*/  FSETP.GEU.AND P2, PT, R11, R12, PT ;  /* 0x0000000c0b00720b */ /* 0x000fe40003f4e000 */
[----:B------:R-:W-:Y:S02]  /*04a0*/  LOP3.LUT R4, R7, R0, RZ, 0xfc, !PT ;  /* 0x0000000007047212 */ /* 0x000fe400078efcff */
[----:B------:R-:W-:-:S07]  /*04b0*/  P2R R18, PR, RZ, 0x4 ;  /* 0x00000004ff127803 */ /* 0x000fce0000000000 */
[----:B------:R-:W-:Y:S02]  /*04c0*/  @!P6 SEL R12, R12, R11, !P2 ;  /* 0x0000000b0c0ce207 */ /* 0x000fe40005000000 */
[----:B------:R-:W-:Y:S02]  /*04d0*/  CS2R R10, SRZ ;  /* 0x00000000000a7805 */ /* 0x000fe4000001ff00 */
[----:B------:R-:W-:-:S13]  /*04e0*/  ISETP.GT.AND P6, PT, R4, -0x1, !P0 ;  /* 0xffffffff0400780c */ /* 0x000fda00047c4270 */
[----:B------:R-:W2:Y:S02]  /*04f0*/  @P6 LDG.E.64 R10, desc[UR4][R8.64] ;  /* 0x00000004080a6981 */ /* 0x000ea4000c1e1b00 */
[----:B--2---:R-:W-:Y:S02]  /*0500*/  SEL R15, R10, 0xff800000, P6 ;  /* 0xff8000000a0f7807 */ /* 0x004fe40003000000 */
[----:B------:R-:W-:Y:S01]  /*0510*/  SEL R4, R11, 0xff800000, P6 ;  /* 0xff8000000b047807 */ /* 0x000fe20003000000 */
[----:B------:R-:W-:Y:S01]  /*0520*/  VIADD R11, R5, 0x80 ;  /* 0x00000080050b7836 */ /* 0x000fe20000000000 */
[-C--:B------:R-:W-:Y:S02]  /*0530*/  FSETP.NAN.AND P6, PT, R15, R15.reuse, PT ;  /* 0x0000000f0f00720b */ /* 0x080fe40003fc8000 */
[----:B------:R-:W-:Y:S01]  /*0540*/  FSETP.GEU.AND P2, PT, R12, R15, PT ;  /* 0x0000000f0c00720b */ /* 0x000fe20003f4e000 */
[----:B------:R-:W-:-:S03]  /*0550*/  IMAD.WIDE R8, R11, 0x4, R2 ;  /* 0x000000040b087825 */ /* 0x000fc600078e0202 */
[----:B------:R-:W-:-:S07]  /*0560*/  P2R R21, PR, RZ, 0x4 ;  /* 0x00000004ff157803 */ /* 0x000fce0000000000 */
[----:B------:R-:W-:Y:S02]  /*0570*/  @!P6 SEL R15, R15, R12, !P2 ;  /* 0x0000000c0f0fe207 */ /* 0x000fe40005000000 */
[-C--:B------:R-:W-:Y:S02]  /*0580*/  FSETP.NAN.AND P6, PT, R4, R4.reuse, PT ;  /* 0x000000040400720b */ /* 0x080fe40003fc8000 */
[----:B------:R-:W-:-:S04]  /*0590*/  FSETP.GEU.AND P2, PT, R13, R4, PT ;  /* 0x000000040d00720b */ /* 0x000fc80003f4e000 */
[----:B------:R-:W-:-:S07]  /*05a0*/  P2R R17, PR, RZ, 0x4 ;  /* 0x00000004ff117803 */ /* 0x000fce0000000000 */
[----:B------:R-:W-:Y:S02]  /*05b0*/  @!P6 SEL R4, R4, R13, !P2 ;  /* 0x0000000d0404e207 */ /* 0x000fe40005000000 */
[----:B------:R-:W-:Y:S02]  /*05c0*/  CS2R R12, SRZ ;  /* 0x00000000000c7805 */ /* 0x000fe4000001ff00 */
[----:B------:R-:W-:-:S04]  /*05d0*/  ISETP.NE.AND P2, PT, R6, RZ, PT ;  /* 0x000000ff0600720c */ /* 0x000fc80003f45270 */
[----:B------:R-:W-:-:S13]  /*05e0*/  ISETP.GT.AND P2, PT, R7, -0x1, P2 ;  /* 0xffffffff0700780c */ /* 0x000fda0001744270 */
[----:B------:R-:W2:Y:S01]  /*05f0*/  @P2 LDG.E.64 R12, desc[UR4][R8.64] ;  /* 0x00000004080c2981 */ /* 0x000ea2000c1e1b00 */
[----:B------:R-:W-:Y:S02]  /*0600*/  CS2R R10, SRZ ;  /* 0x00000000000a7805 */ /* 0x000fe4000001ff00 */
[----:B--2---:R-:W-:Y:S02]  /*0610*/  SEL R13, R13, 0xff800000, P2 ;  /* 0xff8000000d0d7807 */ /* 0x004fe40001000000 */
[----:B------:R-:W-:Y:S02]  /*0620*/  SEL R12, R12, 0xff800000, P2 ;  /* 0xff8000000c0c7807 */ /* 0x000fe40001000000 */
[-C--:B------:R-:W-:Y:S02]  /*0630*/  FSETP.NAN.AND P2, PT, R13, R13.reuse, PT ;  /* 0x0000000d0d00720b */ /* 0x080fe40003f48000 */
[----:B------:R-:W-:-:S04]  /*0640*/  FSETP.GEU.AND P6, PT, R4, R13, PT ;  /* 0x0000000d0400720b */ /* 0x000fc80003fce000 */
[----:B------:R-:W-:-:S07]  /*0650*/  P2R R20, PR, RZ, 0x40 ;  /* 0x00000040ff147803 */ /* 0x000fce0000000000 */
[----:B------:R-:W-:Y:S02]  /*0660*/  @!P2 SEL R13, R13, R4, !P6 ;  /* 0x000000040d0da207 */ /* 0x000fe40007000000 */
[-C--:B------:R-:W-:Y:S02]  /*0670*/  FSETP.NAN.AND P2, PT, R12, R12.reuse, PT ;  /* 0x0000000c0c00720b */ /* 0x080fe40003f48000 */
[----:B------:R-:W-:-:S04]  /*0680*/  FSETP.GEU.AND P6, PT, R15, R12, PT ;  /* 0x0000000c0f00720b */ /* 0x000fc80003fce000 */
[----:B------:R-:W-:-:S07]  /*0690*/  P2R R19, PR, RZ, 0x40 ;  /* 0x00000040ff137803 */ /* 0x000fce0000000000 */
[----:B------:R-:W-:Y:S02]  /*06a0*/  @!P2 SEL R12, R12, R15, !P6 ;  /* 0x0000000f0c0ca207 */ /* 0x000fe40007000000 */
[----:B------:R-:W-:Y:S02]  /*06b0*/  ISETP.LT.AND P2, PT, R7, 0x1, !P0 ;  /* 0x000000010700780c */ /* 0x000fe40004741270 */
[----:B------:R-:W-:Y:S02]  /*06c0*/  P2R R15, PR, RZ, 0x1 ;  /* 0x00000001ff0f7803 */ /* 0x000fe40000000000 */
[----:B------:R-:W-:-:S13]  /*06d0*/  ISETP.GT.AND P6, PT, R0, RZ, P2 ;  /* 0x000000ff0000720c */ /* 0x000fda00017c4270 */
[----:B------:R1:W2:Y:S01]  /*06e0*/  @P6 LDG.E.64 R10, desc[UR4][R8.64] ;  /* 0x00000004080a6981 */ /* 0x0002a2000c1e1b00 */
[----:B------:R-:W-:Y:S02]  /*06f0*/  SEL R7, RZ, 0x1, !P4 ;  /* 0x00000001ff077807 */ /* 0x000fe40006000000 */
[----:B------:R-:W-:Y:S02]  /*0700*/  SEL R6, RZ, 0x1, !P5 ;  /* 0x00000001ff067807 */ /* 0x000fe40006800000 */
[----:B-1----:R-:W-:Y:S02]  /*0710*/  SEL R9, R7, 0x2, P1 ;  /* 0x0000000207097807 */ /* 0x002fe40000800000 */
[----:B------:R-:W-:Y:S02]  /*0720*/  ISETP.GT.AND P1, PT, R0, -0x1, P2 ;  /* 0xffffffff0000780c */ /* 0x000fe40001724270 */
[----:B--2---:R-:W-:Y:S02]  /*0730*/  SEL R4, R10, 0xff800000, P6 ;  /* 0xff8000000a047807 */ /* 0x004fe40003000000 */
[----:B------:R-:W-:Y:S01]  /*0740*/  SEL R14, R11, 0xff800000, P6 ;  /* 0xff8000000b0e7807 */ /* 0x000fe20003000000 */
[----:B------:R-:W-:Y:S01]  /*0750*/  VIADD R11, R5, 0x100 ;  /* 0x00000100050b7836 */ /* 0x000fe20000000000 */
[----:B------:R-:W-:-:S02]  /*0760*/  FSETP.NAN.AND P0, PT, R4, R4, PT ;  /* 0x000000040400720b */ /* 0x000fc40003f08000 */
[----:B------:R-:W-:Y:S01]  /*0770*/  FSETP.GEU.AND P6, PT, R12, R4, PT ;  /* 0x000000040c00720b */ /* 0x000fe20003fce000 */
[----:B------:R-:W-:Y:S01]  /*0780*/  IMAD.WIDE R10, R11, 0x4, R2 ;  /* 0x000000040b0a7825 */ /* 0x000fe200078e0202 */
[-C--:B------:R-:W-:Y:S02]  /*0790*/  FSETP.NAN.AND P5, PT, R14, R14.reuse, PT ;  /* 0x0000000e0e00720b */ /* 0x080fe40003fa8000 */
[----:B------:R-:W-:Y:S02]  /*07a0*/  P2R R22, PR, RZ, 0x40 ;  /* 0x00000040ff167803 */ /* 0x000fe40000000000 */
[----:B------:R-:W-:-:S05]  /*07b0*/  FSETP.GEU.AND P4, PT, R13, R14, PT ;  /* 0x0000000e0d00720b */ /* 0x000fca0003f8e000 */
[----:B------:R-:W-:Y:S02]  /*07c0*/  @!P0 SEL R4, R4, R12, !P6 ;  /* 0x0000000c04048207 */ /* 0x000fe40007000000 */
[----:B------:R-:W-:Y:S02]  /*07d0*/  SEL R12, R6, 0x2, P3 ;  /* 0x00000002060c7807 */ /* 0x000fe40001800000 */
[----:B------:R-:W-:Y:S02]  /*07e0*/  CS2R R6, SRZ ;  /* 0x0000000000067805 */ /* 0x000fe4000001ff00 */
[----:B------:R-:W-:Y:S02]  /*07f0*/  ISETP.NE.AND P6, PT, R18, RZ, PT ;  /* 0x000000ff1200720c */ /* 0x000fe40003fc5270 */
[----:B------:R-:W-:Y:S02]  /*0800*/  ISETP.LT.AND P2, PT, R0, 0x1, P2 ;  /* 0x000000010000780c */ /* 0x000fe40001741270 */
[----:B------:R-:W-:Y:S01]  /*0810*/  P2R R18, PR, RZ, 0x40 ;  /* 0x00000040ff127803 */ /* 0x000fe20000000000 */
[----:B------:R1:W2:Y:S01]  /*0820*/  @P1 LDG.E.64 R6, desc[UR4][R10.64] ;  /* 0x000000040a061981 */ /* 0x0002a2000c1e1b00 */
[----:B------:R-:W-:-:S02]  /*0830*/  ISETP.NE.AND P6, PT, R16, RZ, PT ;  /* 0x000000ff1000720c */ /* 0x000fc40003fc5270 */
[----:B------:R-:W-:Y:S01]  /*0840*/  @!P5 SEL R14, R14, R13, !P4 ;  /* 0x0000000d0e0ed207 */ /* 0x000fe20006000000 */
[----:B------:R-:W-:Y:S01]  /*0850*/  VIADD R13, R5, 0x180 ;  /* 0x00000180050d7836 */ /* 0x000fe20000000000 */
[----:B------:R-:W-:Y:S01]  /*0860*/  ISETP.NE.AND P0, PT, R21, RZ, PT ;  /* 0x000000ff1500720c */ /* 0x000fe20003f05270 */
[----:B-1----:R-:W1:Y:S01]  /*0870*/  LDC.64 R10, c[0x0][0x218] ;  /* 0x00008600ff0a7b82 */ /* 0x002e620000000a00 */
[----:B--2---:R-:W-:Y:S02]  /*0880*/  SEL R8, R7, 0xff800000, P1 ;  /* 0xff80000007087807 */ /* 0x004fe40000800000 */
[----:B------:R-:W-:Y:S02]  /*0890*/  SEL R7, R6, 0xff800000, P1 ;  /* 0xff80000006077807 */ /* 0x000fe40000800000 */
[----:B------:R-:W-:Y:S01]  /*08a0*/  SEL R6, R12, 0x3, P6 ;  /* 0x000000030c067807 */ /* 0x000fe20003000000 */
[----:B------:R-:W-:Y:S01]  /*08b0*/  IMAD.WIDE R12, R13, 0x4, R2 ;  /* 0x000000040d0c7825 */ /* 0x000fe200078e0202 */
[----:B------:R-:W-:-:S06]  /*08c0*/  CS2R R2, SRZ ;  /* 0x0000000000027805 */ /* 0x000fcc000001ff00 */
[----:B------:R-:W2:Y:S01]  /*08d0*/  @P2 LDG.E.64 R2, desc[UR4][R12.64] ;  /* 0x000000040c022981 */ /* 0x000ea2000c1e1b00 */
[-C--:B------:R-:W-:Y:S02]  /*08e0*/  FSETP.NAN.AND P3, PT, R8, R8.reuse, PT ;  /* 0x000000080800720b */ /* 0x080fe40003f68000 */
[----:B------:R-:W-:Y:S02]  /*08f0*/  ISETP.NE.AND P6, PT, R18, RZ, PT ;  /* 0x000000ff1200720c */ /* 0x000fe40003fc5270 */
[----:B------:R-:W-:Y:S02]  /*0900*/  ISETP.NE.AND P1, PT, R17, RZ, PT ;  /* 0x000000ff1100720c */ /* 0x000fe40003f25270 */
[----:B------:R-:W-:Y:S02]  /*0910*/  SEL R9, R9, 0x3, P6 ;  /* 0x0000000309097807 */ /* 0x000fe40003000000 */
[----:B------:R-:W-:Y:S02]  /*0920*/  FSETP.GEU.AND P5, PT, R14, R8, PT ;  /* 0x000000080e00720b */ /* 0x000fe40003fae000 */
[----:B------:R-:W-:-:S02]  /*0930*/  SEL R6, R6, 0x4, P1 ;  /* 0x0000000406067807 */ /* 0x000fc40000800000 */
[----:B------:R-:W-:Y:S02]  /*0940*/  SEL R9, R9, 0x4, P0 ;  /* 0x0000000409097807 */ /* 0x000fe40000000000 */
[----:B------:R-:W-:Y:S02]  /*0950*/  FSETP.NAN.AND P1, PT, R7, R7, PT ;  /* 0x000000070700720b */ /* 0x000fe40003f28000 */
[----:B------:R-:W-:Y:S02]  /*0960*/  @!P3 SEL R8, R8, R14, !P5 ;  /* 0x0000000e0808b207 */ /* 0x000fe40006800000 */
[----:B------:R-:W-:Y:S02]  /*0970*/  ISETP.NE.AND P3, PT, R20, RZ, PT ;  /* 0x000000ff1400720c */ /* 0x000fe40003f65270 */
[----:B------:R-:W-:Y:S02]  /*0980*/  ISETP.NE.AND P6, PT, R22, RZ, PT ;  /* 0x000000ff1600720c */ /* 0x000fe40003fc5270 */
[----:B------:R-:W-:-:S02]  /*0990*/  SEL R6, R6, 0x5, P3 ;  /* 0x0000000506067807 */ /* 0x000fc40001800000 */
[----:B------:R-:W-:Y:S02]  /*09a0*/  ISETP.NE.AND P0, PT, R15, RZ, PT ;  /* 0x000000ff0f00720c */ /* 0x000fe40003f05270 */
[----:B------:R-:W-:Y:S01]  /*09b0*/  SEL R6, R6, 0x6, P4 ;  /* 0x0000000606067807 */ /* 0x000fe20002000000 */
[----:B-1----:R-:W-:-:S03]  /*09c0*/  IMAD.WIDE R10, R5, 0x4, R10 ;  /* 0x00000004050a7825 */ /* 0x002fc600078e020a */
[----:B------:R-:W-:Y:S02]  /*09d0*/  SEL R6, R6, 0x7, P5 ;  /* 0x0000000706067807 */ /* 0x000fe40002800000 */
[----:B--2---:R-:W-:Y:S02]  /*09e0*/  SEL R2, R2, 0xff800000, P2 ;  /* 0xff80000002027807 */ /* 0x004fe40001000000 */
[----:B------:R-:W-:Y:S02]  /*09f0*/  SEL R3, R3, 0xff800000, P2 ;  /* 0xff80000003037807 */ /* 0x000fe40001000000 */
[----:B------:R-:W-:-:S04]  /*0a00*/  ISETP.NE.AND P2, PT, R19, RZ, PT ;  /* 0x000000ff1300720c */ /* 0x000fc80003f45270 */
[----:B------:R-:W-:Y:S02]  /*0a10*/  SEL R9, R9, 0x5, P2 ;  /* 0x0000000509097807 */ /* 0x000fe40001000000 */
[----:B------:R-:W-:Y:S02]  /*0a20*/  FSETP.NAN.AND P2, PT, R3, R3, PT ;  /* 0x000000030300720b */ /* 0x000fe40003f48000 */
[----:B------:R-:W-:Y:S02]  /*0a30*/  SEL R9, R9, 0x6, P6 ;  /* 0x0000000609097807 */ /* 0x000fe40003000000 */
[----:B------:R-:W-:Y:S02]  /*0a40*/  FSETP.NAN.AND P3, PT, R2, R2, PT ;  /* 0x000000020200720b */ /* 0x000fe40003f68000 */
[----:B------:R-:W-:-:S04]  /*0a50*/  FSETP.GEU.AND P6, PT, R4, R7, PT ;  /* 0x000000070400720b */ /* 0x000fc80003fce000 */
[----:B------:R-:W-:Y:S02]  /*0a60*/  @!P1 SEL R7, R7, R4, !P6 ;  /* 0x0000000407079207 */ /* 0x000fe40007000000 */
[----:B------:R-:W-:Y:S02]  /*0a70*/  SEL R9, R9, 0x7, P6 ;  /* 0x0000000709097807 */ /* 0x000fe40003000000 */
[----:B------:R-:W-:Y:S02]  /*0a80*/  FSETP.GEU.AND P4, PT, R7, R2, PT ;  /* 0x000000020700720b */ /* 0x000fe40003f8e000 */
[----:B------:R-:W-:Y:S02]  /*0a90*/  FSETP.GEU.AND P1, PT, R8, R3, PT ;  /* 0x000000030800720b */ /* 0x000fe40003f2e000 */
[----:B------:R-:W-:Y:S02]  /*0aa0*/  SEL R0, R9, 0x8, P4 ;  /* 0x0000000809007807 */ /* 0x000fe40002000000 */
[----:B------:R-:W-:-:S02]  /*0ab0*/  @!P2 SEL R3, R3, R8, !P1 ;  /* 0x000000080303a207 */ /* 0x000fc40004800000 */
[----:B------:R-:W-:Y:S02]  /*0ac0*/  @!P3 SEL R2, R2, R7, !P4 ;  /* 0x000000070202b207 */ /* 0x000fe40006000000 */
[----:B------:R-:W-:Y:S02]  /*0ad0*/  IADD3 R4, P2, R5, UR6, RZ ;  /* 0x0000000605047c10 */ /* 0x000fe4000ff5e0ff */
[----:B------:R-:W-:Y:S02]  /*0ae0*/  SEL R7, R6, 0x8, P1 ;  /* 0x0000000806077807 */ /* 0x000fe40000800000 */
[----:B------:R-:W-:Y:S01]  /*0af0*/  LOP3.LUT R0, R0, 0xff, RZ, 0xc0, !PT ;  /* 0x000000ff00007812 */ /* 0x000fe200078ec0ff */
[----:B------:R1:W-:Y:S01]  /*0b00*/  @!P0 STG.E.64 desc[UR4][R10.64], R2 ;  /* 0x000000020a008986 */ /* 0x0003e2000c101b04 */
[----:B------:R-:W-:-:S03]  /*0b10*/  LEA.HI.X.SX32 R5, R5, UR7, 0x1, P2 ;  /* 0x0000000705057c11 */ /* 0x000fc600090f0eff */
[----:B------:R-:W-:Y:S01]  /*0b20*/  IMAD R7, R7, 0x100, R0 ;  /* 0x0000010007077824 */ /* 0x000fe200078e0200 */
[----:B------:R-:W-:Y:S06]  /*0b30*/  @P0 EXIT ;  /* 0x000000000000094d */ /* 0x000fec0003800000 */
[----:B------:R-:W-:Y:S01]  /*0b40*/  STG.E.U16 desc[UR4][R4.64], R7 ;  /* 0x0000000704007986 */ /* 0x000fe2000c101504 */
[----:B------:R-:W-:Y:S05]  /*0b50*/  EXIT ;  /* 0x000000000000794d */ /* 0x000fea0003800000 */
.L_x_0:
[----:B------:R-:W-:-:S00]  /*0b60*/  BRA `(.L_x_0) ;  /* 0xfffffffc00fc7947 */ /* 0x000fc0000383ffff */
[----:B------:R-:W-:-:S00]  /*0b70*/  NOP ;  /* 0x0000000000007918 */ /* 0x000fc00000000000 */
        /* <DEDUP_REMOVED lines=8> */
.L_x_1:


//--------------------- .nv.constant0.triton_poi_fused_max_pool2d_with_indices_13 --------------------------
	.section	.nv.constant0.triton_poi_fused_max_pool2d_with_indices_13,"a",@progbits
	.sectionflags	@""
	.align	4
.nv.constant0.triton_poi_fused_max_pool2d_with_indices_13:
	.zero		556
